	.headerflags	@"EF_CUDA_TEXMODE_UNIFIED EF_CUDA_64BIT_ADDRESS EF_CUDA_ACCELERATORS EF_CUDA_SM90 EF_CUDA_VIRTUAL_SM(EF_CUDA_SM90)"
	.elftype	@"ET_EXEC"


//--------------------- .nv.info                  --------------------------
	.section	.nv.info,"",@"SHT_CUDA_INFO"
	.align	4


	//----- nvinfo : EIATTR_REGCOUNT
	.align		4
        /*0000*/ 	.byte	0x04, 0x2f
        /*0002*/ 	.short	(.L_3 - .L_2)
	.align		4
.L_2:
        /*0004*/ 	.word	index@(triton_poi_fused__native_batch_norm_legit_no_training_relu_7)
        /*0008*/ 	.word	0x00000020


	//----- nvinfo : EIATTR_MIN_STACK_SIZE
	.align		4
.L_3:
        /*000c*/ 	.byte	0x04, 0x12
        /*000e*/ 	.short	(.L_5 - .L_4)
	.align		4
.L_4:
        /*0010*/ 	.word	index@(triton_poi_fused__native_batch_norm_legit_no_training_relu_7)
        /*0014*/ 	.word	0x00000000


	//----- nvinfo : EIATTR_FRAME_SIZE
	.align		4
.L_5:
        /*0018*/ 	.byte	0x04, 0x11
        /*001a*/ 	.short	(.L_7 - .L_6)
	.align		4
.L_6:
        /*001c*/ 	.word	index@(triton_poi_fused__native_batch_norm_legit_no_training_relu_7)
        /*0020*/ 	.word	0x00000000


	//----- nvinfo : EIATTR_MIN_STACK_SIZE
	.align		4
.L_7:
        /*0024*/ 	.byte	0x04, 0x12
        /*0026*/ 	.short	(.L_9 - .L_8)
	.align		4
.L_8:
        /*0028*/ 	.word	index@(triton_poi_fused__native_batch_norm_legit_no_training_relu_7)
        /*002c*/ 	.word	0x00000000
.L_9:


//--------------------- .nv.info.triton_poi_fused__native_batch_norm_legit_no_training_relu_7 --------------------------
	.section	.nv.info.triton_poi_fused__native_batch_norm_legit_no_training_relu_7,"",@"SHT_CUDA_INFO"
	.sectionflags	@""
	.align	4


	//----- nvinfo : EIATTR_CUDA_API_VERSION
	.align		4
        /*0000*/ 	.byte	0x04, 0x37
        /*0002*/ 	.short	(.L_11 - .L_10)
.L_10:
        /*0004*/ 	.word	0x0000007c


	//----- nvinfo : EIATTR_KPARAM_INFO
	.align		4
.L_11:
        /*0008*/ 	.byte	0x04, 0x17
        /*000a*/ 	.short	(.L_13 - .L_12)
.L_12:
        /*000c*/ 	.word	0x00000000
        /*0010*/ 	.short	0x0007
        /*0012*/ 	.short	0x0034
        /*0014*/ 	.byte	0x00, 0xf0, 0x11, 0x00


	//----- nvinfo : EIATTR_KPARAM_INFO
	.align		4
.L_13:
        /*0018*/ 	.byte	0x04, 0x17
        /*001a*/ 	.short	(.L_15 - .L_14)
.L_14:
        /*001c*/ 	.word	0x00000000
        /*0020*/ 	.short	0x0006
        /*0022*/ 	.short	0x0030
        /*0024*/ 	.byte	0x00, 0xf0, 0x11, 0x00


	//----- nvinfo : EIATTR_KPARAM_INFO
	.align		4
.L_15:
        /*0028*/ 	.byte	0x04, 0x17
        /*002a*/ 	.short	(.L_17 - .L_16)
.L_16:
        /*002c*/ 	.word	0x00000000
        /*0030*/ 	.short	0x0005
        /*0032*/ 	.short	0x0028
        /*0034*/ 	.byte	0x00, 0xf4, 0x21, 0x00


	//----- nvinfo : EIATTR_KPARAM_INFO
	.align		4
.L_17:
        /*0038*/ 	.byte	0x04, 0x17
        /*003a*/ 	.short	(.L_19 - .L_18)
.L_18:
        /*003c*/ 	.word	0x00000000
        /*0040*/ 	.short	0x0004
        /*0042*/ 	.short	0x0020
        /*0044*/ 	.byte	0x00, 0xf4, 0x21, 0x00


	//----- nvinfo : EIATTR_KPARAM_INFO
	.align		4
.L_19:
        /*0048*/ 	.byte	0x04, 0x17
        /*004a*/ 	.short	(.L_21 - .L_20)
.L_20:
        /*004c*/ 	.word	0x00000000
        /*0050*/ 	.short	0x0003
        /*0052*/ 	.short	0x0018
        /*0054*/ 	.byte	0x00, 0xf4, 0x21, 0x00


	//----- nvinfo : EIATTR_KPARAM_INFO
	.align		4
.L_21:
        /*0058*/ 	.byte	0x04, 0x17
        /*005a*/ 	.short	(.L_23 - .L_22)
.L_22:
        /*005c*/ 	.word	0x00000000
        /*0060*/ 	.short	0x0002
        /*0062*/ 	.short	0x0010
        /*0064*/ 	.byte	0x00, 0xf4, 0x21, 0x00


	//----- nvinfo : EIATTR_KPARAM_INFO
	.align		4
.L_23:
        /*0068*/ 	.byte	0x04, 0x17
        /*006a*/ 	.short	(.L_25 - .L_24)
.L_24:
        /*006c*/ 	.word	0x00000000
        /*0070*/ 	.short	0x0001
        /*0072*/ 	.short	0x0008
        /*0074*/ 	.byte	0x00, 0xf4, 0x21, 0x00


	//----- nvinfo : EIATTR_KPARAM_INFO
	.align		4
.L_25:
        /*0078*/ 	.byte	0x04, 0x17
        /*007a*/ 	.short	(.L_27 - .L_26)
.L_26:
        /*007c*/ 	.word	0x00000000
        /*0080*/ 	.short	0x0000
        /*0082*/ 	.short	0x0000
        /*0084*/ 	.byte	0x00, 0xf4, 0x21, 0x00


	//----- nvinfo : EIATTR_SPARSE_MMA_MASK
	.align		4
.L_27:
        /*0088*/ 	.byte	0x03, 0x50
        /*008a*/ 	.short	0x0000


	//----- nvinfo : EIATTR_MAXREG_COUNT
	.align		4
        /*008c*/ 	.byte	0x03, 0x1b
        /*008e*/ 	.short	0x00ff


	//----- nvinfo : EIATTR_EXIT_INSTR_OFFSETS
	.align		4
        /*0090*/ 	.byte	0x04, 0x1c
        /*0092*/ 	.short	(.L_29 - .L_28)


	//   ....[0]....
.L_28:
        /*0094*/ 	.word	0x000011e0


	//   ....[1]....
        /*0098*/ 	.word	0x00001280


	//----- nvinfo : EIATTR_REQNTID
	.align		4
.L_29:
        /*009c*/ 	.byte	0x04, 0x10
        /*009e*/ 	.short	(.L_31 - .L_30)
.L_30:
        /*00a0*/ 	.word	0x00000080
        /*00a4*/ 	.word	0x00000001
        /*00a8*/ 	.word	0x00000001


	//----- nvinfo : EIATTR_CBANK_PARAM_SIZE
	.align		4
.L_31:
        /*00ac*/ 	.byte	0x03, 0x19
        /*00ae*/ 	.short	0x0038


	//----- nvinfo : EIATTR_PARAM_CBANK
	.align		4
        /*00b0*/ 	.byte	0x04, 0x0a
        /*00b2*/ 	.short	(.L_33 - .L_32)
	.align		4
.L_32:
        /*00b4*/ 	.word	index@(.nv.constant0.triton_poi_fused__native_batch_norm_legit_no_training_relu_7)
        /*00b8*/ 	.short	0x0210
        /*00ba*/ 	.short	0x0038


	//----- nvinfo : EIATTR_SW_WAR
	.align		4
.L_33:
        /*00bc*/ 	.byte	0x04, 0x36
        /*00be*/ 	.short	(.L_35 - .L_34)
.L_34:
        /*00c0*/ 	.word	0x00000008
.L_35:


//--------------------- .nv.callgraph             --------------------------
	.section	.nv.callgraph,"",@"SHT_CUDA_CALLGRAPH"
	.align	4
	.sectionentsize	8
	.align		4
        /*0000*/ 	.word	0x00000000
	.align		4
        /*0004*/ 	.word	0xffffffff
	.align		4
        /*0008*/ 	.word	0x00000000
	.align		4
        /*000c*/ 	.word	0xfffffffe
	.align		4
        /*0010*/ 	.word	0x00000000
	.align		4
        /*0014*/ 	.word	0xfffffffd
	.align		4
        /*0018*/ 	.word	0x00000000
	.align		4
        /*001c*/ 	.word	0xfffffffc


//--------------------- .nv.constant4             --------------------------
	.section	.nv.constant4,"a",@progbits
	.align	8
	.align		8
.nv.constant4:
        /*0000*/ 	.dword	_$_str
	.align		8
        /*0008*/ 	.dword	_$_str_$_2


//--------------------- .text.triton_poi_fused__native_batch_norm_legit_no_training_relu_7 --------------------------
	.section	.text.triton_poi_fused__native_batch_norm_legit_no_training_relu_7,"ax",@progbits
	.sectionflags	@"SHF_BARRIERS=1"
	.align	128
        .global         triton_poi_fused__native_batch_norm_legit_no_training_relu_7
        .type           triton_poi_fused__native_batch_norm_legit_no_training_relu_7,@function
        .size           triton_poi_fused__native_batch_norm_legit_no_training_relu_7,(.L_x_1 - triton_poi_fused__native_batch_norm_legit_no_training_relu_7)
        .other          triton_poi_fused__native_batch_norm_legit_no_training_relu_7,@"STO_CUDA_ENTRY STV_DEFAULT"
triton_poi_fused__native_batch_norm_legit_no_training_relu_7:
.text.triton_poi_fused__native_batch_norm_legit_no_training_relu_7:
[----:B------:R-:W0:Y:S01]  /*0000*/  LDC R1, c[0x0][0x28] ;  /* 0x00000a00ff017b82 */ /* 0x000e220000000800 */
[----:B------:R-:W1:Y:S07]  /*0010*/  S2R R2, SR_CTAID.Y ;  /* 0x0000000000027919 */ /* 0x000e6e0000002600 */
[----:B------:R-:W2:Y:S01]  /*0020*/  LDC.64 R10, c[0x0][0x220] ;  /* 0x00008800ff0a7b82 */ /* 0x000ea20000000a00 */
[----:B------:R-:W-:Y:S01]  /*0030*/  CS2R R6, SRZ ;  /* 0x0000000000067805 */ /* 0x000fe2000001ff00 */
[----:B------:R-:W-:Y:S01]  /*0040*/  ULDC.64 UR6, c[0x0][0x208] ;  /* 0x0000820000067ab9 */ /* 0x000fe20000000a00 */
[----:B------:R-:W3:Y:S01]  /*0050*/  S2R R0, SR_TID.X ;  /* 0x0000000000007919 */ /* 0x000ee20000002100 */
[----:B------:R-:W4:Y:S04]  /*0060*/  S2R R8, SR_CTAID.X ;  /* 0x0000000000087919 */ /* 0x000f280000002500 */
[----:B------:R-:W5:Y:S08]  /*0070*/  LDC.64 R24, c[0x0][0x210] ;  /* 0x00008400ff187b82 */ /* 0x000f700000000a00 */
[----:B------:R-:W4:Y:S01]  /*0080*/  LDC.64 R20, c[0x0][0x218] ;  /* 0x00008600ff147b82 */ /* 0x000f220000000a00 */
[----:B-1----:R-:W-:-:S02]  /*0090*/  IMAD.SHL.U32 R2, R2, 0x20, RZ ;  /* 0x0000002002027824 */ /* 0x002fc400078e00ff */
[----:B---3--:R-:W-:-:S05]  /*00a0*/  IMAD.SHL.U32 R3, R0, 0x4, RZ ;  /* 0x0000000400037824 */ /* 0x008fca00078e00ff */
[----:B------:R-:W-:-:S04]  /*00b0*/  LOP3.LUT R3, R2, 0x1c, R3, 0xf8, !PT ;  /* 0x0000001c02037812 */ /* 0x000fc800078ef803 */
[C---:B------:R-:W-:Y:S01]  /*00c0*/  ISETP.GE.AND P2, PT, R3.reuse, 0x600, PT ;  /* 0x000006000300780c */ /* 0x040fe20003f46270 */
[----:B------:R-:W-:-:S05]  /*00d0*/  IMAD.HI R4, R3, 0x2aaaaaab, RZ ;  /* 0x2aaaaaab03047827 */ /* 0x000fca00078e02ff */
[----:B------:R-:W-:-:S04]  /*00e0*/  SHF.R.U32.HI R5, RZ, 0x1f, R4 ;  /* 0x0000001fff057819 */ /* 0x000fc80000011604 */
[----:B------:R-:W-:Y:S02]  /*00f0*/  LEA.HI.SX32 R14, R4, R5, 0x1a ;  /* 0x00000005040e7211 */ /* 0x000fe400078fd2ff */
[----:B------:R-:W-:-:S03]  /*0100*/  CS2R R4, SRZ ;  /* 0x0000000000047805 */ /* 0x000fc6000001ff00 */
[----:B------:R-:W-:-:S04]  /*0110*/  IMAD R23, R14, -0x180, R3 ;  /* 0xfffffe800e177824 */ /* 0x000fc800078e0203 */
[----:B--2---:R-:W-:-:S05]  /*0120*/  IMAD.WIDE R10, R23, 0x4, R10 ;  /* 0x00000004170a7825 */ /* 0x004fca00078e020a */
[----:B------:R1:W2:Y:S01]  /*0130*/  @!P2 LDG.E.EL.128 R4, desc[UR6][R10.64] ;  /* 0x000000060a04a981 */ /* 0x0002a2000c2e1d00 */
[----:B------:R-:W-:Y:S01]  /*0140*/  SHF.R.U32.HI R12, RZ, 0x3, R0 ;  /* 0x00000003ff0c7819 */ /* 0x000fe20000011600 */
[----:B----4-:R-:W-:Y:S02]  /*0150*/  IMAD.SHL.U32 R3, R8, 0x20, RZ ;  /* 0x0000002008037824 */ /* 0x010fe400078e00ff */
[----:B------:R-:W-:Y:S01]  /*0160*/  IMAD R9, R14, 0x5a180, R23 ;  /* 0x0005a1800e097824 */ /* 0x000fe200078e0217 */
[----:B------:R-:W-:-:S04]  /*0170*/  SGXT.U32 R12, R12, 0x4 ;  /* 0x000000040c0c781a */ /* 0x000fc80000000000 */
[----:B------:R-:W-:Y:S02]  /*0180*/  LOP3.LUT R8, R3, R12, RZ, 0xfc, !PT ;  /* 0x0000000c03087212 */ /* 0x000fe400078efcff */
[----:B-1----:R-:W-:Y:S02]  /*0190*/  CS2R R10, SRZ ;  /* 0x00000000000a7805 */ /* 0x002fe4000001ff00 */
[----:B------:R-:W-:Y:S02]  /*01a0*/  LOP3.LUT R12, R3, 0x10, R12, 0xfe, !PT ;  /* 0x00000010030c7812 */ /* 0x000fe400078efe0c */
[C---:B------:R-:W-:Y:S01]  /*01b0*/  ISETP.LT.AND P0, PT, R8.reuse, 0x3c1, !P2 ;  /* 0x000003c10800780c */ /* 0x040fe20005701270 */
[----:B------:R-:W-:Y:S01]  /*01c0*/  IMAD R27, R8, 0x180, R9 ;  /* 0x00000180081b7824 */ /* 0x000fe200078e0209 */
[----:B------:R-:W-:Y:S02]  /*01d0*/  ISETP.LT.AND P1, PT, R12, 0x3c1, !P2 ;  /* 0x000003c10c00780c */ /* 0x000fe40005721270 */
[----:B------:R-:W-:Y:S01]  /*01e0*/  CS2R R8, SRZ ;  /* 0x0000000000087805 */ /* 0x000fe2000001ff00 */
[----:B------:R-:W-:-:S02]  /*01f0*/  VIADD R13, R27, 0x1800 ;  /* 0x000018001b0d7836 */ /* 0x000fc40000000000 */
[----:B-----5:R-:W-:Y:S01]  /*0200*/  IMAD.WIDE R26, R27, 0x4, R24 ;  /* 0x000000041b1a7825 */ /* 0x020fe200078e0218 */
[----:B------:R-:W-:-:S03]  /*0210*/  CS2R R14, SRZ ;  /* 0x00000000000e7805 */ /* 0x000fc6000001ff00 */
[----:B------:R-:W-:Y:S01]  /*0220*/  IMAD.WIDE R24, R13, 0x4, R24 ;  /* 0x000000040d187825 */ /* 0x000fe200078e0218 */
[----:B------:R-:W-:Y:S01]  /*0230*/  CS2R R12, SRZ ;  /* 0x00000000000c7805 */ /* 0x000fe2000001ff00 */
[----:B------:R-:W3:Y:S01]  /*0240*/  @P0 LDG.E.EL.128 R8, desc[UR6][R26.64] ;  /* 0x000000061a080981 */ /* 0x000ee2000c2e1d00 */
[----:B------:R-:W-:Y:S01]  /*0250*/  CS2R R16, SRZ ;  /* 0x0000000000107805 */ /* 0x000fe2000001ff00 */
[----:B0-----:R-:W-:Y:S01]  /*0260*/  IMAD.WIDE R20, R23, 0x4, R20 ;  /* 0x0000000417147825 */ /* 0x001fe200078e0214 */
[----:B------:R-:W-:-:S04]  /*0270*/  CS2R R18, SRZ ;  /* 0x0000000000127805 */ /* 0x000fc8000001ff00 */
[----:B------:R0:W3:Y:S04]  /*0280*/  @!P2 LDG.E.EL.128 R12, desc[UR6][R20.64] ;  /* 0x00000006140ca981 */ /* 0x0000e8000c2e1d00 */
[----:B------:R1:W4:Y:S01]  /*0290*/  @P1 LDG.E.EL.128 R16, desc[UR6][R24.64] ;  /* 0x0000000618101981 */ /* 0x000322000c2e1d00 */
[----:B0-----:R-:W0:Y:S08]  /*02a0*/  LDC.64 R20, c[0x0][0x230] ;  /* 0x00008c00ff147b82 */ /* 0x001e300000000a00 */
[----:B-1----:R-:W1:Y:S01]  /*02b0*/  LDC.64 R24, c[0x0][0x228] ;  /* 0x00008a00ff187b82 */ /* 0x002e620000000a00 */
[----:B0-----:R-:W-:-:S04]  /*02c0*/  IMAD.WIDE R20, R23, 0x4, R20 ;  /* 0x0000000417147825 */ /* 0x001fc800078e0214 */
[----:B-1----:R-:W-:-:S04]  /*02d0*/  IMAD.WIDE R24, R23, 0x4, R24 ;  /* 0x0000000417187825 */ /* 0x002fc800078e0218 */
[----:B--2---:R-:W-:Y:S01]  /*02e0*/  FADD R4, R4, 9.9999997473787516356e-06 ;  /* 0x3727c5ac04047421 */ /* 0x004fe20000000000 */
[----:B------:R-:W-:-:S03]  /*02f0*/  FADD R5, R5, 9.9999997473787516356e-06 ;  /* 0x3727c5ac05057421 */ /* 0x000fc60000000000 */
[----:B------:R-:W0:Y:S08]  /*0300*/  MUFU.SQRT R27, R4 ;  /* 0x00000004001b7308 */ /* 0x000e300000002000 */
[----:B------:R1:W2:Y:S01]  /*0310*/  MUFU.SQRT R22, R5 ;  /* 0x0000000500167308 */ /* 0x0002a20000002000 */
[C---:B0-----:R-:W-:Y:S02]  /*0320*/  FSETP.GT.AND P0, PT, R27.reuse, 8.50705917302346158658e+37, PT ;  /* 0x7e8000001b00780b */ /* 0x041fe40003f04000 */
[----:B------:R-:W-:Y:S01]  /*0330*/  FSETP.GEU.AND P3, PT, R27, 1.175494350822287508e-38, PT ;  /* 0x008000001b00780b */ /* 0x000fe20003f6e000 */
[----:B-1----:R-:W-:Y:S01]  /*0340*/  IMAD.MOV.U32 R5, RZ, RZ, 0x3e800000 ;  /* 0x3e800000ff057424 */ /* 0x002fe200078e00ff */
[----:B--2---:R-:W-:-:S02]  /*0350*/  FSETP.GT.AND P1, PT, R22, 8.50705917302346158658e+37, PT ;  /* 0x7e8000001600780b */ /* 0x004fc40003f24000 */
[----:B------:R-:W-:Y:S02]  /*0360*/  FSETP.GEU.AND P4, PT, R22, 1.175494350822287508e-38, PT ;  /* 0x008000001600780b */ /* 0x000fe40003f8e000 */
[----:B------:R-:W-:-:S05]  /*0370*/  FSEL R29, R5, 1, P1 ;  /* 0x3f800000051d7808 */ /* 0x000fca0000800000 */
[----:B------:R-:W-:Y:S01]  /*0380*/  @P0 FMUL R27, R27, 0.25 ;  /* 0x3e8000001b1b0820 */ /* 0x000fe20000400000 */
[----:B---3--:R-:W-:Y:S01]  /*0390*/  FADD R4, -R12, R8 ;  /* 0x000000080c047221 */ /* 0x008fe20000000100 */
[----:B------:R-:W-:Y:S01]  /*03a0*/  FADD R26, -R14, R10 ;  /* 0x0000000a0e1a7221 */ /* 0x000fe20000000100 */
[----:B------:R-:W-:Y:S01]  /*03b0*/  FADD R28, -R15, R11 ;  /* 0x0000000b0f1c7221 */ /* 0x000fe20000000100 */
[----:B------:R-:W-:Y:S01]  /*03c0*/  @!P3 FMUL R27, R27, 16777216 ;  /* 0x4b8000001b1bb820 */ /* 0x000fe20000400000 */
[----:B----4-:R-:W-:Y:S01]  /*03d0*/  FADD R16, -R12, R16 ;  /* 0x000000100c107221 */ /* 0x010fe20000000100 */
[----:B------:R-:W-:Y:S01]  /*03e0*/  FSEL R12, R5, 1, P0 ;  /* 0x3f800000050c7808 */ /* 0x000fe20000000000 */
[----:B------:R-:W-:Y:S01]  /*03f0*/  FADD R17, -R13, R17 ;  /* 0x000000110d117221 */ /* 0x000fe20000000100 */
[----:B------:R-:W-:Y:S01]  /*0400*/  @P1 FMUL R22, R22, 0.25 ;  /* 0x3e80000016161820 */ /* 0x000fe20000400000 */
[----:B------:R-:W-:Y:S01]  /*0410*/  FADD R18, -R14, R18 ;  /* 0x000000120e127221 */ /* 0x000fe20000000100 */
[----:B------:R-:W0:Y:S01]  /*0420*/  MUFU.RCP R27, R27 ;  /* 0x0000001b001b7308 */ /* 0x000e220000001000 */
[----:B------:R-:W-:Y:S01]  /*0430*/  @!P3 FMUL R12, R12, 16777216 ;  /* 0x4b8000000c0cb820 */ /* 0x000fe20000400000 */
[----:B------:R-:W-:Y:S01]  /*0440*/  @!P4 FMUL R22, R22, 16777216 ;  /* 0x4b8000001616c820 */ /* 0x000fe20000400000 */
[----:B------:R-:W-:Y:S01]  /*0450*/  @!P4 FMUL R29, R29, 16777216 ;  /* 0x4b8000001d1dc820 */ /* 0x000fe20000400000 */
[----:B------:R-:W-:Y:S01]  /*0460*/  FADD R19, -R15, R19 ;  /* 0x000000130f137221 */ /* 0x000fe20000000100 */
[----:B------:R-:W-:-:S03]  /*0470*/  CS2R R10, SRZ ;  /* 0x00000000000a7805 */ /* 0x000fc6000001ff00 */
[----:B------:R1:W2:Y:S01]  /*0480*/  MUFU.RCP R8, R22 ;  /* 0x0000001600087308 */ /* 0x0002a20000001000 */
[----:B------:R-:W-:Y:S01]  /*0490*/  CS2R R14, SRZ ;  /* 0x00000000000e7805 */ /* 0x000fe2000001ff00 */
[----:B0-----:R-:W-:Y:S01]  /*04a0*/  FMUL R27, R27, R12 ;  /* 0x0000000c1b1b7220 */ /* 0x001fe20000400000 */
[----:B-1----:R-:W-:Y:S01]  /*04b0*/  FADD R22, -R13, R9 ;  /* 0x000000090d167221 */ /* 0x002fe20000000100 */
[----:B------:R-:W-:Y:S01]  /*04c0*/  CS2R R12, SRZ ;  /* 0x00000000000c7805 */ /* 0x000fe2000001ff00 */
[----:B--2---:R-:W-:Y:S01]  /*04d0*/  FMUL R29, R8, R29 ;  /* 0x0000001d081d7220 */ /* 0x004fe20000400000 */
[----:B------:R-:W-:-:S04]  /*04e0*/  CS2R R8, SRZ ;  /* 0x0000000000087805 */ /* 0x000fc8000001ff00 */
[----:B------:R-:W2:Y:S04]  /*04f0*/  @!P2 LDG.E.EL.128 R12, desc[UR6][R20.64] ;  /* 0x00000006140ca981 */ /* 0x000ea8000c2e1d00 */
[----:B------:R0:W2:Y:S01]  /*0500*/  @!P2 LDG.E.EL.128 R8, desc[UR6][R24.64] ;  /* 0x000000061808a981 */ /* 0x0000a2000c2e1d00 */
[----:B------:R-:W-:-:S06]  /*0510*/  FADD R7, R7, 9.9999997473787516356e-06 ;  /* 0x3727c5ac07077421 */ /* 0x000fcc0000000000 */
[----:B------:R-:W1:Y:S01]  /*0520*/  MUFU.SQRT R7, R7 ;  /* 0x0000000700077308 */ /* 0x000e620000002000 */
[----:B------:R-:W-:Y:S02]  /*0530*/  FADD R23, R6, 9.9999997473787516356e-06 ;  /* 0x3727c5ac06177421 */ /* 0x000fe40000000000 */
[----:B------:R-:W3:Y:S05]  /*0540*/  S2R R6, SR_TID.X ;  /* 0x0000000000067919 */ /* 0x000eea0000002100 */
[----:B0-----:R-:W0:Y:S01]  /*0550*/  MUFU.SQRT R24, R23 ;  /* 0x0000001700187308 */ /* 0x001e220000002000 */
[C---:B-1----:R-:W-:Y:S02]  /*0560*/  FSETP.GT.AND P1, PT, R7.reuse, 8.50705917302346158658e+37, PT ;  /* 0x7e8000000700780b */ /* 0x042fe40003f24000 */
[----:B------:R-:W-:Y:S01]  /*0570*/  FSETP.GEU.AND P3, PT, R7, 1.175494350822287508e-38, PT ;  /* 0x008000000700780b */ /* 0x000fe20003f6e000 */
[----:B------:R-:W1:Y:S01]  /*0580*/  S2UR UR5, SR_CgaCtaId ;  /* 0x00000000000579c3 */ /* 0x000e620000008800 */
[----:B0-----:R-:W-:-:S09]  /*0590*/  FSETP.GT.AND P0, PT, R24, 8.50705917302346158658e+37, PT ;  /* 0x7e8000001800780b */ /* 0x001fd20003f04000 */
[----:B------:R-:W-:Y:S01]  /*05a0*/  @P1 FMUL R7, R7, 0.25 ;  /* 0x3e80000007071820 */ /* 0x000fe20000400000 */
[----:B------:R-:W-:-:S03]  /*05b0*/  FSETP.GEU.AND P2, PT, R24, 1.175494350822287508e-38, PT ;  /* 0x008000001800780b */ /* 0x000fc60003f4e000 */
[----:B------:R-:W-:Y:S01]  /*05c0*/  @!P3 FMUL R7, R7, 16777216 ;  /* 0x4b8000000707b820 */ /* 0x000fe20000400000 */
[C---:B------:R-:W-:Y:S01]  /*05d0*/  FMUL R21, R27.reuse, R16 ;  /* 0x000000101b157220 */ /* 0x040fe20000400000 */
[----:B------:R-:W-:Y:S02]  /*05e0*/  FMUL R27, R27, R4 ;  /* 0x000000041b1b7220 */ /* 0x000fe40000400000 */
[----:B------:R-:W0:Y:S01]  /*05f0*/  MUFU.RCP R20, R7 ;  /* 0x0000000700147308 */ /* 0x000e220000001000 */
[C---:B------:R-:W-:Y:S01]  /*0600*/  FSEL R16, R5.reuse, 1, P0 ;  /* 0x3f80000005107808 */ /* 0x040fe20000000000 */
[----:B------:R-:W-:Y:S01]  /*0610*/  @P0 FMUL R24, R24, 0.25 ;  /* 0x3e80000018180820 */ /* 0x000fe20000400000 */
[----:B------:R-:W-:Y:S01]  /*0620*/  FSEL R5, R5, 1, P1 ;  /* 0x3f80000005057808 */ /* 0x000fe20000800000 */
[----:B------:R-:W-:Y:S02]  /*0630*/  UMOV UR4, 0x400 ;  /* 0x0000040000047882 */ /* 0x000fe40000000000 */
[----:B------:R-:W-:-:S02]  /*0640*/  @!P2 FMUL R24, R24, 16777216 ;  /* 0x4b8000001818a820 */ /* 0x000fc40000400000 */
[----:B------:R-:W-:Y:S01]  /*0650*/  @!P3 FMUL R5, R5, 16777216 ;  /* 0x4b8000000505b820 */ /* 0x000fe20000400000 */
[----:B-1----:R-:W-:Y:S01]  /*0660*/  UPRMT UR4, UR5, 0x654, UR4 ;  /* 0x0000065405047896 */ /* 0x002fe20008000004 */
[----:B------:R-:W1:Y:S02]  /*0670*/  MUFU.RCP R23, R24 ;  /* 0x0000001800177308 */ /* 0x000e640000001000 */
[----:B0-----:R-:W-:Y:S01]  /*0680*/  FMUL R20, R20, R5 ;  /* 0x0000000514147220 */ /* 0x001fe20000400000 */
[----:B------:R-:W-:-:S04]  /*0690*/  @!P2 FMUL R16, R16, 16777216 ;  /* 0x4b8000001010a820 */ /* 0x000fc80000400000 */
[----:B-1----:R-:W-:Y:S01]  /*06a0*/  FMUL R23, R23, R16 ;  /* 0x0000001017177220 */ /* 0x002fe20000400000 */
[----:B------:R-:W-:Y:S01]  /*06b0*/  LOP3.LUT R3, R3, 0x1f, R0, 0xf8, !PT ;  /* 0x0000001f03037812 */ /* 0x000fe200078ef800 */
[----:B------:R-:W-:Y:S01]  /*06c0*/  FMUL R28, R20, R28 ;  /* 0x0000001c141c7220 */ /* 0x000fe20000400000 */
[-CC-:B--2---:R-:W-:Y:S01]  /*06d0*/  FFMA R4, R27, R8.reuse, R12.reuse ;  /* 0x000000081b047223 */ /* 0x184fe2000000000c */
[----:B------:R-:W-:Y:S01]  /*06e0*/  FFMA R8, R21, R8, R12 ;  /* 0x0000000815087223 */ /* 0x000fe2000000000c */
[----:B---3--:R-:W-:Y:S01]  /*06f0*/  IMAD.SHL.U32 R12, R6, 0x80, RZ ;  /* 0x00000080060c7824 */ /* 0x008fe200078e00ff */
[----:B------:R-:W-:-:S04]  /*0700*/  SHF.R.U32.HI R21, RZ, 0x3, R6 ;  /* 0x00000003ff157819 */ /* 0x000fc80000011606 */
[----:B------:R-:W-:Y:S02]  /*0710*/  SGXT.U32 R21, R21, 0x4 ;  /* 0x000000041515781a */ /* 0x000fe40000000000 */
[----:B------:R-:W-:-:S04]  /*0720*/  LOP3.LUT R12, R12, 0x380, RZ, 0xc0, !PT ;  /* 0x000003800c0c7812 */ /* 0x000fc800078ec0ff */
[C---:B------:R-:W-:Y:S02]  /*0730*/  LOP3.LUT R5, R12.reuse, R21, RZ, 0xfc, !PT ;  /* 0x000000150c057212 */ /* 0x040fe400078efcff */
[----:B------:R-:W-:-:S04]  /*0740*/  LOP3.LUT R21, R12, 0x40, RZ, 0xfc, !PT ;  /* 0x000000400c157812 */ /* 0x000fc800078efcff */
[----:B------:R-:W-:Y:S02]  /*0750*/  LEA.HI R24, R21, UR4, RZ, 0x1d ;  /* 0x0000000415187c11 */ /* 0x000fe4000f8fe8ff */
[----:B------:R-:W-:-:S04]  /*0760*/  SHF.R.U32.HI R21, RZ, 0x5, R0 ;  /* 0x00000005ff157819 */ /* 0x000fc80000011600 */
[----:B------:R-:W-:-:S04]  /*0770*/  SGXT.U32 R21, R21, 0x2 ;  /* 0x000000021515781a */ /* 0x000fc80000000000 */
[----:B------:R-:W-:Y:S01]  /*0780*/  LOP3.LUT R2, R21, R2, RZ, 0xfc, !PT ;  /* 0x0000000215027212 */ /* 0x000fe200078efcff */
[----:B------:R-:W-:Y:S01]  /*0790*/  FMUL R21, R23, R18 ;  /* 0x0000001217157220 */ /* 0x000fe20000400000 */
[C---:B------:R-:W-:Y:S02]  /*07a0*/  LOP3.LUT R7, R12.reuse, 0x20, RZ, 0xfc, !PT ;  /* 0x000000200c077812 */ /* 0x040fe400078efcff */
[----:B------:R-:W-:Y:S01]  /*07b0*/  LOP3.LUT R25, R12, 0x60, RZ, 0xfc, !PT ;  /* 0x000000600c197812 */ /* 0x000fe200078efcff */
[----:B------:R-:W-:Y:S01]  /*07c0*/  IMAD.HI R18, R2, 0x2aaaaaab, RZ ;  /* 0x2aaaaaab02127827 */ /* 0x000fe200078e02ff */
[----:B------:R-:W-:Y:S02]  /*07d0*/  LEA.HI R16, R12, UR4, RZ, 0x1d ;  /* 0x000000040c107c11 */ /* 0x000fe4000f8fe8ff */
[----:B------:R-:W-:Y:S01]  /*07e0*/  LEA.HI R12, R7, UR4, RZ, 0x1d ;  /* 0x00000004070c7c11 */ /* 0x000fe2000f8fe8ff */
[----:B------:R-:W-:Y:S02]  /*07f0*/  IMAD R7, R5, 0x4, R24 ;  /* 0x0000000405077824 */ /* 0x000fe400078e0218 */
[----:B------:R-:W-:Y:S01]  /*0800*/  FMUL R24, R29, R17 ;  /* 0x000000111d187220 */ /* 0x000fe20000400000 */
[----:B------:R-:W-:Y:S01]  /*0810*/  FMUL R23, R23, R26 ;  /* 0x0000001a17177220 */ /* 0x000fe20000400000 */
[----:B------:R-:W-:Y:S01]  /*0820*/  SHF.R.U32.HI R17, RZ, 0x1f, R18 ;  /* 0x0000001fff117819 */ /* 0x000fe20000011612 */
[----:B------:R-:W-:Y:S01]  /*0830*/  FMUL R26, R29, R22 ;  /* 0x000000161d1a7220 */ /* 0x000fe20000400000 */
[----:B------:R-:W-:-:S02]  /*0840*/  LEA.HI R25, R25, UR4, RZ, 0x1d ;  /* 0x0000000419197c11 */ /* 0x000fc4000f8fe8ff */
[----:B------:R-:W-:Y:S01]  /*0850*/  LEA.HI.SX32 R17, R18, R17, 0x1a ;  /* 0x0000001112117211 */ /* 0x000fe200078fd2ff */
[-CC-:B------:R-:W-:Y:S01]  /*0860*/  FFMA R18, R26, R9.reuse, R13.reuse ;  /* 0x000000091a127223 */ /* 0x180fe2000000000d */
[----:B------:R-:W-:Y:S01]  /*0870*/  FFMA R13, R24, R9, R13 ;  /* 0x00000009180d7223 */ /* 0x000fe2000000000d */
[----:B------:R-:W-:Y:S02]  /*0880*/  SHF.R.U32.HI R9, RZ, 0x3, R0 ;  /* 0x00000003ff097819 */ /* 0x000fe40000011600 */
[----:B------:R-:W-:Y:S01]  /*0890*/  LOP3.LUT R0, R6, 0x7f, RZ, 0xc0, !PT ;  /* 0x0000007f06007812 */ /* 0x000fe200078ec0ff */
[C---:B------:R-:W-:Y:S02]  /*08a0*/  IMAD R16, R5.reuse, 0x4, R16 ;  /* 0x0000000405107824 */ /* 0x040fe400078e0210 */
[----:B------:R-:W-:Y:S01]  /*08b0*/  FMUL R22, R20, R19 ;  /* 0x0000001314167220 */ /* 0x000fe20000400000 */
[C---:B------:R-:W-:Y:S02]  /*08c0*/  IMAD R12, R5.reuse, 0x4, R12 ;  /* 0x00000004050c7824 */ /* 0x040fe400078e020c */
[----:B------:R-:W-:Y:S01]  /*08d0*/  IMAD R5, R5, 0x4, R25 ;  /* 0x0000000405057824 */ /* 0x000fe200078e0219 */
[----:B------:R-:W-:Y:S01]  /*08e0*/  LOP3.LUT R25, R0, 0x280, RZ, 0xfc, !PT ;  /* 0x0000028000197812 */ /* 0x000fe200078efcff */
[----:B------:R-:W-:Y:S01]  /*08f0*/  FFMA R20, R21, R10, R14 ;  /* 0x0000000a15147223 */ /* 0x000fe2000000000e */
[-CC-:B------:R-:W-:Y:S01]  /*0900*/  FFMA R21, R28, R11.reuse, R15.reuse ;  /* 0x0000000b1c157223 */ /* 0x180fe2000000000f */
[----:B------:R-:W-:Y:S01]  /*0910*/  FFMA R22, R22, R11, R15 ;  /* 0x0000000b16167223 */ /* 0x000fe2000000000f */
[----:B------:R-:W-:-:S02]  /*0920*/  LOP3.LUT R11, R0, 0x180, RZ, 0xfc, !PT ;  /* 0x00000180000b7812 */ /* 0x000fc400078efcff */
[C---:B------:R-:W-:Y:S02]  /*0930*/  LOP3.LUT R15, R0.reuse, 0x200, RZ, 0xfc, !PT ;  /* 0x00000200000f7812 */ /* 0x040fe400078efcff */
[----:B------:R-:W-:Y:S02]  /*0940*/  SHF.R.U32.HI R25, RZ, 0x3, R25 ;  /* 0x00000003ff197819 */ /* 0x000fe40000011619 */
[----:B------:R-:W-:Y:S02]  /*0950*/  LOP3.LUT R27, R0, 0x300, RZ, 0xfc, !PT ;  /* 0x00000300001b7812 */ /* 0x000fe400078efcff */
[----:B------:R-:W-:Y:S02]  /*0960*/  SHF.R.U32.HI R11, RZ, 0x3, R11 ;  /* 0x00000003ff0b7819 */ /* 0x000fe4000001160b */
[----:B------:R-:W-:Y:S02]  /*0970*/  SHF.R.U32.HI R15, RZ, 0x3, R15 ;  /* 0x00000003ff0f7819 */ /* 0x000fe4000001160f */
[----:B------:R-:W-:-:S02]  /*0980*/  LOP3.LUT R25, R25, 0x5c, RZ, 0xc0, !PT ;  /* 0x0000005c19197812 */ /* 0x000fc400078ec0ff */
[----:B------:R-:W-:Y:S02]  /*0990*/  SHF.R.U32.HI R27, RZ, 0x3, R27 ;  /* 0x00000003ff1b7819 */ /* 0x000fe4000001161b */
[----:B------:R-:W-:Y:S01]  /*09a0*/  FSETP.GEU.AND P0, PT, R4, RZ, PT ;  /* 0x000000ff0400720b */ /* 0x000fe20003f0e000 */
[----:B------:R-:W-:Y:S01]  /*09b0*/  FFMA R19, R23, R10, R14 ;  /* 0x0000000a17137223 */ /* 0x000fe2000000000e */
[----:B------:R-:W-:Y:S01]  /*09c0*/  LOP3.LUT R11, R11, 0x3c, RZ, 0xc0, !PT ;  /* 0x0000003c0b0b7812 */ /* 0x000fe200078ec0ff */
[----:B------:R-:W-:Y:S01]  /*09d0*/  VIADD R25, R25, UR4 ;  /* 0x0000000419197c36 */ /* 0x000fe20008000000 */
[----:B------:R-:W-:Y:S02]  /*09e0*/  LOP3.LUT R15, R15, 0x4c, RZ, 0xc0, !PT ;  /* 0x0000004c0f0f7812 */ /* 0x000fe400078ec0ff */
[----:B------:R-:W-:Y:S02]  /*09f0*/  LOP3.LUT R9, R9, 0xc, RZ, 0xc0, !PT ;  /* 0x0000000c09097812 */ /* 0x000fe400078ec0ff */
[----:B------:R-:W-:-:S02]  /*0a00*/  LOP3.LUT R27, R27, 0x6c, RZ, 0xc0, !PT ;  /* 0x0000006c1b1b7812 */ /* 0x000fc400078ec0ff */
[----:B------:R-:W-:Y:S02]  /*0a10*/  FSEL R4, R4, RZ, P0 ;  /* 0x000000ff04047208 */ /* 0x000fe40000000000 */
[----:B------:R-:W-:Y:S01]  /*0a20*/  FSETP.GEU.AND P0, PT, R18, RZ, PT ;  /* 0x000000ff1200720b */ /* 0x000fe20003f0e000 */
[----:B------:R-:W-:Y:S01]  /*0a30*/  VIADD R11, R11, UR4 ;  /* 0x000000040b0b7c36 */ /* 0x000fe20008000000 */
[C---:B------:R-:W-:Y:S01]  /*0a40*/  LOP3.LUT R10, R0.reuse, 0x100, RZ, 0xfc, !PT ;  /* 0x00000100000a7812 */ /* 0x040fe200078efcff */
[----:B------:R-:W-:Y:S01]  /*0a50*/  VIADD R15, R15, UR4 ;  /* 0x000000040f0f7c36 */ /* 0x000fe20008000000 */
[----:B------:R-:W-:Y:S01]  /*0a60*/  FSETP.GEU.AND P3, PT, R19, RZ, PT ;  /* 0x000000ff1300720b */ /* 0x000fe20003f6e000 */
[----:B------:R-:W-:Y:S01]  /*0a70*/  IMAD R14, R0, 0x4, R25 ;  /* 0x00000004000e7824 */ /* 0x000fe200078e0219 */
[----:B------:R-:W-:Y:S01]  /*0a80*/  FSEL R25, R18, RZ, P0 ;  /* 0x000000ff12197208 */ /* 0x000fe20000000000 */
[----:B------:R-:W-:Y:S01]  /*0a90*/  VIADD R23, R9, UR4 ;  /* 0x0000000409177c36 */ /* 0x000fe20008000000 */
[----:B------:R-:W-:Y:S01]  /*0aa0*/  FSETP.GEU.AND P1, PT, R8, RZ, PT ;  /* 0x000000ff0800720b */ /* 0x000fe20003f2e000 */
[----:B------:R-:W-:Y:S01]  /*0ab0*/  VIADD R27, R27, UR4 ;  /* 0x000000041b1b7c36 */ /* 0x000fe20008000000 */
[----:B------:R-:W-:Y:S01]  /*0ac0*/  SHF.R.U32.HI R9, RZ, 0x3, R10 ;  /* 0x00000003ff097819 */ /* 0x000fe2000001160a */
[C---:B------:R-:W-:Y:S01]  /*0ad0*/  IMAD R10, R0.reuse, 0x4, R11 ;  /* 0x00000004000a7824 */ /* 0x040fe200078e020b */
[----:B------:R-:W-:Y:S01]  /*0ae0*/  FSETP.GEU.AND P0, PT, R13, RZ, PT ;  /* 0x000000ff0d00720b */ /* 0x000fe20003f0e000 */
[C---:B------:R-:W-:Y:S01]  /*0af0*/  IMAD R11, R0.reuse, 0x4, R15 ;  /* 0x00000004000b7824 */ /* 0x040fe200078e020f */
[----:B------:R-:W-:Y:S01]  /*0b00*/  FSETP.GEU.AND P2, PT, R21, RZ, PT ;  /* 0x000000ff1500720b */ /* 0x000fe20003f4e000 */
[----:B------:R-:W-:Y:S01]  /*0b10*/  IMAD R15, R0, 0x4, R27 ;  /* 0x00000004000f7824 */ /* 0x000fe200078e021b */
[----:B------:R-:W-:-:S02]  /*0b20*/  FSEL R18, R19, RZ, P3 ;  /* 0x000000ff13127208 */ /* 0x000fc40001800000 */
[----:B------:R-:W-:Y:S02]  /*0b30*/  FSEL R19, R8, RZ, P1 ;  /* 0x000000ff08137208 */ /* 0x000fe40000800000 */
[----:B------:R-:W-:Y:S02]  /*0b40*/  FSEL R27, R13, RZ, P0 ;  /* 0x000000ff0d1b7208 */ /* 0x000fe40000000000 */
[----:B------:R-:W-:Y:S02]  /*0b50*/  FSETP.GEU.AND P1, PT, R20, RZ, PT ;  /* 0x000000ff1400720b */ /* 0x000fe40003f2e000 */
[----:B------:R-:W-:Y:S02]  /*0b60*/  FSEL R26, R21, RZ, P2 ;  /* 0x000000ff151a7208 */ /* 0x000fe40001000000 */
[----:B------:R-:W-:Y:S01]  /*0b70*/  FSETP.GEU.AND P0, PT, R22, RZ, PT ;  /* 0x000000ff1600720b */ /* 0x000fe20003f0e000 */
[----:B------:R-:W-:Y:S01]  /*0b80*/  STS [R16], R4 ;  /* 0x0000000410007388 */ /* 0x000fe20000000800 */
[----:B------:R-:W-:-:S02]  /*0b90*/  FSEL R28, R20, RZ, P1 ;  /* 0x000000ff141c7208 */ /* 0x000fc40000800000 */
[----:B------:R-:W-:Y:S01]  /*0ba0*/  FSEL R22, R22, RZ, P0 ;  /* 0x000000ff16167208 */ /* 0x000fe20000000000 */
[----:B------:R-:W-:Y:S04]  /*0bb0*/  STS [R12+0x80], R25 ;  /* 0x000080190c007388 */ /* 0x000fe80000000800 */
[----:B------:R0:W-:Y:S04]  /*0bc0*/  STS [R7+0x100], R18 ;  /* 0x0001001207007388 */ /* 0x0001e80000000800 */
[----:B------:R-:W-:Y:S04]  /*0bd0*/  STS [R5+0x180], R26 ;  /* 0x0001801a05007388 */ /* 0x000fe80000000800 */
[----:B------:R-:W-:Y:S04]  /*0be0*/  STS [R16+0x40], R19 ;  /* 0x0000401310007388 */ /* 0x000fe80000000800 */
[----:B------:R1:W-:Y:S04]  /*0bf0*/  STS [R12+0xc0], R27 ;  /* 0x0000c01b0c007388 */ /* 0x0003e80000000800 */
[----:B------:R-:W-:Y:S04]  /*0c00*/  STS [R7+0x140], R28 ;  /* 0x0001401c07007388 */ /* 0x000fe80000000800 */
[----:B------:R2:W-:Y:S01]  /*0c10*/  STS [R5+0x1c0], R22 ;  /* 0x0001c01605007388 */ /* 0x0005e20000000800 */
[----:B------:R-:W-:Y:S01]  /*0c20*/  BAR.SYNC.DEFER_BLOCKING 0x0 ;  /* 0x0000000000007b1d */ /* 0x000fe20000010000 */
[----:B------:R-:W-:Y:S01]  /*0c30*/  IMAD R23, R0, 0x4, R23 ;  /* 0x0000000400177824 */ /* 0x000fe200078e0217 */
[----:B------:R-:W-:-:S02]  /*0c40*/  LOP3.LUT R24, R2, 0x8, RZ, 0xfc, !PT ;  /* 0x0000000802187812 */ /* 0x000fc400078efcff */
[----:B------:R-:W-:Y:S02]  /*0c50*/  LOP3.LUT R8, R2, 0xc, RZ, 0xfc, !PT ;  /* 0x0000000c02087812 */ /* 0x000fe400078efcff */
[----:B------:R-:W-:Y:S01]  /*0c60*/  LOP3.LUT R6, R0, 0x80, RZ, 0xfc, !PT ;  /* 0x0000008000067812 */ /* 0x000fe200078efcff */
[----:B0-----:R-:W-:Y:S01]  /*0c70*/  IMAD.HI R18, R24, 0x2aaaaaab, RZ ;  /* 0x2aaaaaab18127827 */ /* 0x001fe200078e02ff */
[----:B------:R-:W-:-:S03]  /*0c80*/  LOP3.LUT R13, R2, 0x4, RZ, 0xfc, !PT ;  /* 0x00000004020d7812 */ /* 0x000fc600078efcff */
[----:B------:R-:W-:Y:S01]  /*0c90*/  IMAD.HI R21, R8, 0x2aaaaaab, RZ ;  /* 0x2aaaaaab08157827 */ /* 0x000fe200078e02ff */
[----:B------:R-:W-:Y:S02]  /*0ca0*/  SHF.R.U32.HI R6, RZ, 0x3, R6 ;  /* 0x00000003ff067819 */ /* 0x000fe40000011606 */
[----:B-1----:R-:W-:Y:S01]  /*0cb0*/  LOP3.LUT R12, R2, 0x18, RZ, 0xfc, !PT ;  /* 0x00000018020c7812 */ /* 0x002fe200078efcff */
[----:B------:R-:W-:Y:S01]  /*0cc0*/  IMAD.HI R20, R13, 0x2aaaaaab, RZ ;  /* 0x2aaaaaab0d147827 */ /* 0x000fe200078e02ff */
[----:B------:R-:W-:Y:S02]  /*0cd0*/  SHF.R.U32.HI R19, RZ, 0x1f, R18 ;  /* 0x0000001fff137819 */ /* 0x000fe40000011612 */
[----:B------:R-:W-:Y:S01]  /*0ce0*/  SHF.R.U32.HI R4, RZ, 0x1f, R21 ;  /* 0x0000001fff047819 */ /* 0x000fe20000011615 */
[----:B------:R-:W0:Y:S01]  /*0cf0*/  LDS R23, [R23] ;  /* 0x0000000017177984 */ /* 0x000e220000000800 */
[----:B------:R-:W-:Y:S02]  /*0d00*/  LOP3.LUT R6, R6, 0x1c, RZ, 0xc0, !PT ;  /* 0x0000001c06067812 */ /* 0x000fe400078ec0ff */
[----:B------:R-:W-:-:S02]  /*0d10*/  LOP3.LUT R9, R9, 0x2c, RZ, 0xc0, !PT ;  /* 0x0000002c09097812 */ /* 0x000fc400078ec0ff */
[----:B------:R-:W-:Y:S01]  /*0d20*/  ISETP.GE.AND P0, PT, R3, 0x3c1, PT ;  /* 0x000003c10300780c */ /* 0x000fe20003f06270 */
[----:B--2---:R-:W-:Y:S01]  /*0d30*/  IMAD R22, R17, -0x180, R2 ;  /* 0xfffffe8011167824 */ /* 0x004fe200078e0202 */
[----:B------:R-:W-:Y:S01]  /*0d40*/  LEA.HI.SX32 R7, R18, R19, 0x1a ;  /* 0x0000001312077211 */ /* 0x000fe200078fd2ff */
[----:B------:R-:W-:Y:S01]  /*0d50*/  IMAD.HI R19, R12, 0x2aaaaaab, RZ ;  /* 0x2aaaaaab0c137827 */ /* 0x000fe200078e02ff */
[----:B------:R-:W-:Y:S01]  /*0d60*/  SHF.R.U32.HI R25, RZ, 0x1f, R20 ;  /* 0x0000001fff197819 */ /* 0x000fe20000011614 */
[----:B------:R-:W-:Y:S01]  /*0d70*/  LDS R10, [R10+0x600] ;  /* 0x000600000a0a7984 */ /* 0x000fe20000000800 */
[----:B------:R-:W-:Y:S01]  /*0d80*/  LEA.HI.SX32 R21, R21, R4, 0x1a ;  /* 0x0000000415157211 */ /* 0x000fe200078fd2ff */
[----:B------:R-:W-:Y:S01]  /*0d90*/  VIADD R6, R6, UR4 ;  /* 0x0000000406067c36 */ /* 0x000fe20008000000 */
[----:B------:R-:W1:Y:S01]  /*0da0*/  LDC.64 R4, c[0x0][0x238] ;  /* 0x00008e00ff047b82 */ /* 0x000e620000000a00 */
[----:B------:R-:W-:Y:S01]  /*0db0*/  VIADD R9, R9, UR4 ;  /* 0x0000000409097c36 */ /* 0x000fe20008000000 */
[----:B------:R-:W-:Y:S01]  /*0dc0*/  LEA.HI.SX32 R16, R20, R25, 0x1a ;  /* 0x0000001914107211 */ /* 0x000fe200078fd2ff */
[C---:B------:R-:W-:Y:S01]  /*0dd0*/  IMAD R6, R0.reuse, 0x4, R6 ;  /* 0x0000000400067824 */ /* 0x040fe200078e0206 */
[----:B------:R-:W-:Y:S01]  /*0de0*/  SHF.R.U32.HI R18, RZ, 0x1f, R19 ;  /* 0x0000001fff127819 */ /* 0x000fe20000011613 */
[----:B------:R-:W-:Y:S01]  /*0df0*/  IMAD R9, R0, 0x4, R9 ;  /* 0x0000000400097824 */ /* 0x000fe200078e0209 */
[----:B------:R-:W-:Y:S01]  /*0e00*/  ISETP.LT.AND P6, PT, R13, 0x600, !P0 ;  /* 0x000006000d00780c */ /* 0x000fe200047c1270 */
[----:B------:R-:W-:Y:S01]  /*0e10*/  IMAD R20, R16, -0x180, R13 ;  /* 0xfffffe8010147824 */ /* 0x000fe200078e020d */
[----:B------:R-:W-:Y:S01]  /*0e20*/  LOP3.LUT R29, R0, 0x380, RZ, 0xfc, !PT ;  /* 0x00000380001d7812 */ /* 0x000fe200078efcff */
[----:B------:R-:W-:Y:S01]  /*0e30*/  LDS R11, [R11+0x800] ;  /* 0x000800000b0b7984 */ /* 0x000fe20000000800 */
[----:B------:R-:W-:-:S02]  /*0e40*/  LOP3.LUT R13, R2, 0x14, RZ, 0xfc, !PT ;  /* 0x00000014020d7812 */ /* 0x000fc400078efcff */
[----:B------:R-:W-:Y:S01]  /*0e50*/  LEA.HI.SX32 R19, R19, R18, 0x1a ;  /* 0x0000001213137211 */ /* 0x000fe200078fd2ff */
[--C-:B------:R-:W-:Y:S01]  /*0e60*/  IMAD R22, R22, 0x3c1, R3.reuse ;  /* 0x000003c116167824 */ /* 0x100fe200078e0203 */
[----:B------:R1:W2:Y:S01]  /*0e70*/  LDS R18, [R6+0x200] ;  /* 0x0002000006127984 */ /* 0x0002a20000000800 */
[----:B------:R-:W-:Y:S01]  /*0e80*/  IMAD R27, R20, 0x3c1, R3 ;  /* 0x000003c1141b7824 */ /* 0x000fe200078e0203 */
[----:B------:R-:W-:Y:S02]  /*0e90*/  SHF.R.U32.HI R29, RZ, 0x3, R29 ;  /* 0x00000003ff1d7819 */ /* 0x000fe4000001161d */
[----:B------:R-:W3:Y:S01]  /*0ea0*/  LDS R9, [R9+0x400] ;  /* 0x0004000009097984 */ /* 0x000ee20000000800 */
[----:B------:R-:W-:-:S03]  /*0eb0*/  IMAD.HI R20, R13, 0x2aaaaaab, RZ ;  /* 0x2aaaaaab0d147827 */ /* 0x000fc600078e02ff */
[----:B------:R-:W4:Y:S01]  /*0ec0*/  LDS R14, [R14+0xa00] ;  /* 0x000a00000e0e7984 */ /* 0x000f220000000800 */
[----:B------:R-:W-:Y:S01]  /*0ed0*/  IMAD R25, R17, 0x1e8020, R22 ;  /* 0x001e802011197824 */ /* 0x000fe200078e0216 */
[----:B------:R-:W-:Y:S01]  /*0ee0*/  LOP3.LUT R29, R29, 0x7c, RZ, 0xc0, !PT ;  /* 0x0000007c1d1d7812 */ /* 0x000fe200078ec0ff */
[----:B------:R-:W-:Y:S01]  /*0ef0*/  IMAD R17, R16, 0x1e8020, R27 ;  /* 0x001e802010117824 */ /* 0x000fe200078e021b */
[----:B------:R-:W5:Y:S01]  /*0f00*/  LDS R15, [R15+0xc00] ;  /* 0x000c00000f0f7984 */ /* 0x000f620000000800 */
[----:B------:R-:W-:Y:S01]  /*0f10*/  IMAD R22, R7, -0x180, R24 ;  /* 0xfffffe8007167824 */ /* 0x000fe200078e0218 */
[C---:B------:R-:W-:Y:S02]  /*0f20*/  ISETP.LT.AND P2, PT, R2.reuse, 0x600, !P0 ;  /* 0x000006000200780c */ /* 0x040fe40004741270 */
[----:B------:R-:W-:Y:S01]  /*0f30*/  LOP3.LUT R16, R2, 0x10, RZ, 0xfc, !PT ;  /* 0x0000001002107812 */ /* 0x000fe200078efcff */
[----:B------:R-:W-:Y:S01]  /*0f40*/  IMAD R22, R22, 0x3c1, R3 ;  /* 0x000003c116167824 */ /* 0x000fe200078e0203 */
[----:B------:R-:W-:Y:S01]  /*0f50*/  SHF.R.U32.HI R27, RZ, 0x1f, R20 ;  /* 0x0000001fff1b7819 */ /* 0x000fe20000011614 */
[----:B------:R-:W-:Y:S01]  /*0f60*/  VIADD R29, R29, UR4 ;  /* 0x000000041d1d7c36 */ /* 0x000fe20008000000 */
[----:B------:R-:W-:Y:S01]  /*0f70*/  ISETP.LT.AND P1, PT, R24, 0x600, !P0 ;  /* 0x000006001800780c */ /* 0x000fe20004721270 */
[----:B------:R-:W-:Y:S01]  /*0f80*/  IMAD.HI R24, R16, 0x2aaaaaab, RZ ;  /* 0x2aaaaaab10187827 */ /* 0x000fe200078e02ff */
[----:B------:R-:W-:-:S03]  /*0f90*/  LEA.HI.SX32 R20, R20, R27, 0x1a ;  /* 0x0000001b14147211 */ /* 0x000fc600078fd2ff */
[----:B------:R-:W-:Y:S02]  /*0fa0*/  IMAD R27, R7, 0x1e8020, R22 ;  /* 0x001e8020071b7824 */ /* 0x000fe400078e0216 */
[----:B-1----:R-:W-:-:S04]  /*0fb0*/  IMAD.WIDE R6, R25, 0x4, R4 ;  /* 0x0000000419067825 */ /* 0x002fc800078e0204 */
[----:B------:R-:W-:Y:S01]  /*0fc0*/  IMAD R0, R0, 0x4, R29 ;  /* 0x0000000400007824 */ /* 0x000fe200078e021d */
[----:B------:R-:W-:Y:S01]  /*0fd0*/  SHF.R.U32.HI R29, RZ, 0x1f, R24 ;  /* 0x0000001fff1d7819 */ /* 0x000fe20000011618 */
[----:B0-----:R0:W-:Y:S01]  /*0fe0*/  @P2 STG.E desc[UR6][R6.64], R23 ;  /* 0x0000001706002986 */ /* 0x0011e2000c101906 */
[----:B------:R-:W-:Y:S01]  /*0ff0*/  ISETP.LT.AND P2, PT, R8, 0x600, !P0 ;  /* 0x000006000800780c */ /* 0x000fe20004741270 */
[----:B------:R-:W-:Y:S01]  /*1000*/  IMAD R8, R21, -0x180, R8 ;  /* 0xfffffe8015087824 */ /* 0x000fe200078e0208 */
[----:B------:R-:W-:Y:S02]  /*1010*/  LEA.HI.SX32 R25, R24, R29, 0x1a ;  /* 0x0000001d18197211 */ /* 0x000fe400078fd2ff */
[----:B------:R-:W-:Y:S01]  /*1020*/  ISETP.LT.AND P5, PT, R16, 0x600, !P0 ;  /* 0x000006001000780c */ /* 0x000fe200047a1270 */
[----:B------:R-:W-:Y:S01]  /*1030*/  IMAD R22, R8, 0x3c1, R3 ;  /* 0x000003c108167824 */ /* 0x000fe200078e0203 */
[----:B------:R-:W-:Y:S01]  /*1040*/  ISETP.LT.AND P3, PT, R12, 0x600, !P0 ;  /* 0x000006000c00780c */ /* 0x000fe20004761270 */
[----:B------:R-:W-:-:S02]  /*1050*/  IMAD R16, R25, -0x180, R16 ;  /* 0xfffffe8019107824 */ /* 0x000fc400078e0210 */
[----:B------:R-:W-:Y:S02]  /*1060*/  IMAD R12, R19, -0x180, R12 ;  /* 0xfffffe80130c7824 */ /* 0x000fe400078e020c */
[----:B------:R-:W-:Y:S01]  /*1070*/  IMAD R8, R20, -0x180, R13 ;  /* 0xfffffe8014087824 */ /* 0x000fe200078e020d */
[----:B------:R-:W-:Y:S01]  /*1080*/  LOP3.LUT R2, R2, 0x1c, RZ, 0xfc, !PT ;  /* 0x0000001c02027812 */ /* 0x000fe200078efcff */
[--C-:B------:R-:W-:Y:S01]  /*1090*/  IMAD R16, R16, 0x3c1, R3.reuse ;  /* 0x000003c110107824 */ /* 0x100fe200078e0203 */
[----:B------:R-:W-:Y:S01]  /*10a0*/  ISETP.LT.AND P4, PT, R13, 0x600, !P0 ;  /* 0x000006000d00780c */ /* 0x000fe20004781270 */
[--C-:B------:R-:W-:Y:S02]  /*10b0*/  IMAD R12, R12, 0x3c1, R3.reuse ;  /* 0x000003c10c0c7824 */ /* 0x100fe400078e0203 */
[----:B------:R-:W-:Y:S01]  /*10c0*/  IMAD R13, R8, 0x3c1, R3 ;  /* 0x000003c1080d7824 */ /* 0x000fe200078e0203 */
[----:B------:R-:W-:Y:S01]  /*10d0*/  ISETP.LT.AND P0, PT, R2, 0x600, !P0 ;  /* 0x000006000200780c */ /* 0x000fe20004701270 */
[----:B------:R-:W-:-:S02]  /*10e0*/  IMAD R21, R21, 0x1e8020, R22 ;  /* 0x001e802015157824 */ /* 0x000fc400078e0216 */
[----:B0-----:R-:W-:-:S04]  /*10f0*/  IMAD.WIDE R6, R17, 0x4, R4 ;  /* 0x0000000411067825 */ /* 0x001fc800078e0204 */
[----:B------:R-:W-:Y:S02]  /*1100*/  IMAD R25, R25, 0x1e8020, R16 ;  /* 0x001e802019197824 */ /* 0x000fe400078e0210 */
[----:B------:R-:W-:Y:S02]  /*1110*/  IMAD R19, R19, 0x1e8020, R12 ;  /* 0x001e802013137824 */ /* 0x000fe400078e020c */
[----:B------:R-:W-:Y:S02]  /*1120*/  IMAD R17, R20, 0x1e8020, R13 ;  /* 0x001e802014117824 */ /* 0x000fe400078e020d */
[--C-:B------:R-:W-:Y:S01]  /*1130*/  IMAD.WIDE R12, R27, 0x4, R4.reuse ;  /* 0x000000041b0c7825 */ /* 0x100fe200078e0204 */
[----:B--2---:R0:W-:Y:S03]  /*1140*/  @P6 STG.E desc[UR6][R6.64], R18 ;  /* 0x0000001206006986 */ /* 0x0041e6000c101906 */
[--C-:B------:R-:W-:Y:S01]  /*1150*/  IMAD.WIDE R22, R21, 0x4, R4.reuse ;  /* 0x0000000415167825 */ /* 0x100fe200078e0204 */
[----:B---3--:R0:W-:Y:S03]  /*1160*/  @P1 STG.E desc[UR6][R12.64], R9 ;  /* 0x000000090c001986 */ /* 0x0081e6000c101906 */
[--C-:B------:R-:W-:Y:S01]  /*1170*/  IMAD.WIDE R20, R25, 0x4, R4.reuse ;  /* 0x0000000419147825 */ /* 0x100fe200078e0204 */
[----:B------:R0:W-:Y:S03]  /*1180*/  @P2 STG.E desc[UR6][R22.64], R10 ;  /* 0x0000000a16002986 */ /* 0x0001e6000c101906 */
[--C-:B------:R-:W-:Y:S01]  /*1190*/  IMAD.WIDE R16, R17, 0x4, R4.reuse ;  /* 0x0000000411107825 */ /* 0x100fe200078e0204 */
[----:B------:R0:W-:Y:S03]  /*11a0*/  @P5 STG.E desc[UR6][R20.64], R11 ;  /* 0x0000000b14005986 */ /* 0x0001e6000c101906 */
[----:B------:R-:W-:Y:S01]  /*11b0*/  IMAD.WIDE R24, R19, 0x4, R4 ;  /* 0x0000000413187825 */ /* 0x000fe200078e0204 */
[----:B----4-:R0:W-:Y:S04]  /*11c0*/  @P4 STG.E desc[UR6][R16.64], R14 ;  /* 0x0000000e10004986 */ /* 0x0101e8000c101906 */
[----:B-----5:R0:W-:Y:S02]  /*11d0*/  @P3 STG.E desc[UR6][R24.64], R15 ;  /* 0x0000000f18003986 */ /* 0x0201e4000c101906 */
[----:B0-----:R-:W-:Y:S05]  /*11e0*/  @!P0 EXIT ;  /* 0x000000000000894d */ /* 0x001fea0003800000 */
[----:B0-----:R-:W0:Y:S01]  /*11f0*/  LDS R9, [R0+0xe00] ;  /* 0x000e000000097984 */ /* 0x001e220000000800 */
[----:B------:R-:W-:-:S05]  /*1200*/  IMAD.HI R6, R2, 0x2aaaaaab, RZ ;  /* 0x2aaaaaab02067827 */ /* 0x000fca00078e02ff */
[----:B------:R-:W-:-:S04]  /*1210*/  SHF.R.U32.HI R7, RZ, 0x1f, R6 ;  /* 0x0000001fff077819 */ /* 0x000fc80000011606 */
[----:B------:R-:W-:-:S05]  /*1220*/  LEA.HI.SX32 R7, R6, R7, 0x1a ;  /* 0x0000000706077211 */ /* 0x000fca00078fd2ff */
[----:B------:R-:W-:-:S04]  /*1230*/  IMAD R2, R7, -0x180, R2 ;  /* 0xfffffe8007027824 */ /* 0x000fc800078e0202 */
[----:B------:R-:W-:-:S04]  /*1240*/  IMAD R2, R2, 0x3c1, R3 ;  /* 0x000003c102027824 */ /* 0x000fc800078e0203 */
[----:B------:R-:W-:-:S04]  /*1250*/  IMAD R7, R7, 0x1e8020, R2 ;  /* 0x001e802007077824 */ /* 0x000fc800078e0202 */
[----:B------:R-:W-:-:S05]  /*1260*/  IMAD.WIDE R4, R7, 0x4, R4 ;  /* 0x0000000407047825 */ /* 0x000fca00078e0204 */
[----:B0-----:R-:W-:Y:S01]  /*1270*/  STG.E desc[UR6][R4.64], R9 ;  /* 0x0000000904007986 */ /* 0x001fe2000c101906 */
[----:B------:R-:W-:Y:S05]  /*1280*/  EXIT ;  /* 0x000000000000794d */ /* 0x000fea0003800000 */
.L_x_0:
[----:B------:R-:W-:-:S00]  /*1290*/  BRA `(.L_x_0) ;  /* 0xfffffffc00fc7947 */ /* 0x000fc0000383ffff */
[----:B------:R-:W-:-:S00]  /*12a0*/  NOP ;  /* 0x0000000000007918 */ /* 0x000fc00000000000 */
        /* <DEDUP_REMOVED lines=13> */
.L_x_1:


//--------------------- .nv.global.init           --------------------------
	.section	.nv.global.init,"aw",@progbits
.nv.global.init:
	.type		_$_str,@object
	.size		_$_str,(_$_str_$_2 - _$_str)
_$_str:
        /*0000*/ 	.byte	0x5f, 0x5f, 0x43, 0x55, 0x44, 0x41, 0x5f, 0x46, 0x54, 0x5a, 0x00
	.type		_$_str_$_2,@object
	.size		_$_str_$_2,(.L_1 - _$_str_$_2)
_$_str_$_2:
        /*000b*/ 	.byte	0x5f, 0x5f, 0x43, 0x55, 0x44, 0x41, 0x5f, 0x50, 0x52, 0x45, 0x43, 0x5f, 0x53, 0x51, 0x52, 0x54
        /*001b*/ 	.byte	0x00
.L_1:


//--------------------- .nv.shared.triton_poi_fused__native_batch_norm_legit_no_training_relu_7 --------------------------
	.section	.nv.shared.triton_poi_fused__native_batch_norm_legit_no_training_relu_7,"aw",@nobits
	.sectionflags	@""
	.align	16
	.zero		1024


//--------------------- .nv.constant0.triton_poi_fused__native_batch_norm_legit_no_training_relu_7 --------------------------
	.section	.nv.constant0.triton_poi_fused__native_batch_norm_legit_no_training_relu_7,"a",@progbits
	.sectionflags	@""
	.align	4
.nv.constant0.triton_poi_fused__native_batch_norm_legit_no_training_relu_7:
	.zero		584
